	.headerflags	@"EF_CUDA_TEXMODE_UNIFIED EF_CUDA_64BIT_ADDRESS EF_CUDA_ACCELERATORS EF_CUDA_SM90 EF_CUDA_VIRTUAL_SM(EF_CUDA_SM90)"
	.elftype	@"ET_EXEC"


//--------------------- .nv.info                  --------------------------
	.section	.nv.info,"",@"SHT_CUDA_INFO"
	.align	4


	//----- nvinfo : EIATTR_REGCOUNT
	.align		4
        /*0000*/ 	.byte	0x04, 0x2f
        /*0002*/ 	.short	(.L_3 - .L_2)
	.align		4
.L_2:
        /*0004*/ 	.word	index@(triton_poi_fused__native_batch_norm_legit_no_training_constant_pad_nd_relu_7)
        /*0008*/ 	.word	0x00000013


	//----- nvinfo : EIATTR_MIN_STACK_SIZE
	.align		4
.L_3:
        /*000c*/ 	.byte	0x04, 0x12
        /*000e*/ 	.short	(.L_5 - .L_4)
	.align		4
.L_4:
        /*0010*/ 	.word	index@(triton_poi_fused__native_batch_norm_legit_no_training_constant_pad_nd_relu_7)
        /*0014*/ 	.word	0x00000000


	//----- nvinfo : EIATTR_FRAME_SIZE
	.align		4
.L_5:
        /*0018*/ 	.byte	0x04, 0x11
        /*001a*/ 	.short	(.L_7 - .L_6)
	.align		4
.L_6:
        /*001c*/ 	.word	index@(triton_poi_fused__native_batch_norm_legit_no_training_constant_pad_nd_relu_7)
        /*0020*/ 	.word	0x00000000


	//----- nvinfo : EIATTR_MIN_STACK_SIZE
	.align		4
.L_7:
        /*0024*/ 	.byte	0x04, 0x12
        /*0026*/ 	.short	(.L_9 - .L_8)
	.align		4
.L_8:
        /*0028*/ 	.word	index@(triton_poi_fused__native_batch_norm_legit_no_training_constant_pad_nd_relu_7)
        /*002c*/ 	.word	0x00000000
.L_9:


//--------------------- .nv.info.triton_poi_fused__native_batch_norm_legit_no_training_constant_pad_nd_relu_7 --------------------------
	.section	.nv.info.triton_poi_fused__native_batch_norm_legit_no_training_constant_pad_nd_relu_7,"",@"SHT_CUDA_INFO"
	.sectionflags	@""
	.align	4


	//----- nvinfo : EIATTR_CUDA_API_VERSION
	.align		4
        /*0000*/ 	.byte	0x04, 0x37
        /*0002*/ 	.short	(.L_11 - .L_10)
.L_10:
        /*0004*/ 	.word	0x0000007c


	//----- nvinfo : EIATTR_KPARAM_INFO
	.align		4
.L_11:
        /*0008*/ 	.byte	0x04, 0x17
        /*000a*/ 	.short	(.L_13 - .L_12)
.L_12:
        /*000c*/ 	.word	0x00000000
        /*0010*/ 	.short	0x0006
        /*0012*/ 	.short	0x0030
        /*0014*/ 	.byte	0x00, 0xf0, 0x11, 0x00


	//----- nvinfo : EIATTR_KPARAM_INFO
	.align		4
.L_13:
        /*0018*/ 	.byte	0x04, 0x17
        /*001a*/ 	.short	(.L_15 - .L_14)
.L_14:
        /*001c*/ 	.word	0x00000000
        /*0020*/ 	.short	0x0005
        /*0022*/ 	.short	0x0028
        /*0024*/ 	.byte	0x00, 0xf4, 0x21, 0x00


	//----- nvinfo : EIATTR_KPARAM_INFO
	.align		4
.L_15:
        /*0028*/ 	.byte	0x04, 0x17
        /*002a*/ 	.short	(.L_17 - .L_16)
.L_16:
        /*002c*/ 	.word	0x00000000
        /*0030*/ 	.short	0x0004
        /*0032*/ 	.short	0x0020
        /*0034*/ 	.byte	0x00, 0xf4, 0x21, 0x00


	//----- nvinfo : EIATTR_KPARAM_INFO
	.align		4
.L_17:
        /*0038*/ 	.byte	0x04, 0x17
        /*003a*/ 	.short	(.L_19 - .L_18)
.L_18:
        /*003c*/ 	.word	0x00000000
        /*0040*/ 	.short	0x0003
        /*0042*/ 	.short	0x0018
        /*0044*/ 	.byte	0x00, 0xf4, 0x21, 0x00


	//----- nvinfo : EIATTR_KPARAM_INFO
	.align		4
.L_19:
        /*0048*/ 	.byte	0x04, 0x17
        /*004a*/ 	.short	(.L_21 - .L_20)
.L_20:
        /*004c*/ 	.word	0x00000000
        /*0050*/ 	.short	0x0002
        /*0052*/ 	.short	0x0010
        /*0054*/ 	.byte	0x00, 0xf4, 0x21, 0x00


	//----- nvinfo : EIATTR_KPARAM_INFO
	.align		4
.L_21:
        /*0058*/ 	.byte	0x04, 0x17
        /*005a*/ 	.short	(.L_23 - .L_22)
.L_22:
        /*005c*/ 	.word	0x00000000
        /*0060*/ 	.short	0x0001
        /*0062*/ 	.short	0x0008
        /*0064*/ 	.byte	0x00, 0xf4, 0x21, 0x00


	//----- nvinfo : EIATTR_KPARAM_INFO
	.align		4
.L_23:
        /*0068*/ 	.byte	0x04, 0x17
        /*006a*/ 	.short	(.L_25 - .L_24)
.L_24:
        /*006c*/ 	.word	0x00000000
        /*0070*/ 	.short	0x0000
        /*0072*/ 	.short	0x0000
        /*0074*/ 	.byte	0x00, 0xf4, 0x21, 0x00


	//----- nvinfo : EIATTR_SPARSE_MMA_MASK
	.align		4
.L_25:
        /*0078*/ 	.byte	0x03, 0x50
        /*007a*/ 	.short	0x0000


	//----- nvinfo : EIATTR_MAXREG_COUNT
	.align		4
        /*007c*/ 	.byte	0x03, 0x1b
        /*007e*/ 	.short	0x00ff


	//----- nvinfo : EIATTR_EXIT_INSTR_OFFSETS
	.align		4
        /*0080*/ 	.byte	0x04, 0x1c
        /*0082*/ 	.short	(.L_27 - .L_26)


	//   ....[0]....
.L_26:
        /*0084*/ 	.word	0x00000490


	//   ....[1]....
        /*0088*/ 	.word	0x000004b0


	//----- nvinfo : EIATTR_REQNTID
	.align		4
.L_27:
        /*008c*/ 	.byte	0x04, 0x10
        /*008e*/ 	.short	(.L_29 - .L_28)
.L_28:
        /*0090*/ 	.word	0x00000080
        /*0094*/ 	.word	0x00000001
        /*0098*/ 	.word	0x00000001


	//----- nvinfo : EIATTR_CBANK_PARAM_SIZE
	.align		4
.L_29:
        /*009c*/ 	.byte	0x03, 0x19
        /*009e*/ 	.short	0x0034


	//----- nvinfo : EIATTR_PARAM_CBANK
	.align		4
        /*00a0*/ 	.byte	0x04, 0x0a
        /*00a2*/ 	.short	(.L_31 - .L_30)
	.align		4
.L_30:
        /*00a4*/ 	.word	index@(.nv.constant0.triton_poi_fused__native_batch_norm_legit_no_training_constant_pad_nd_relu_7)
        /*00a8*/ 	.short	0x0210
        /*00aa*/ 	.short	0x0034


	//----- nvinfo : EIATTR_SW_WAR
	.align		4
.L_31:
        /*00ac*/ 	.byte	0x04, 0x36
        /*00ae*/ 	.short	(.L_33 - .L_32)
.L_32:
        /*00b0*/ 	.word	0x00000008
.L_33:


//--------------------- .nv.callgraph             --------------------------
	.section	.nv.callgraph,"",@"SHT_CUDA_CALLGRAPH"
	.align	4
	.sectionentsize	8
	.align		4
        /*0000*/ 	.word	0x00000000
	.align		4
        /*0004*/ 	.word	0xffffffff
	.align		4
        /*0008*/ 	.word	0x00000000
	.align		4
        /*000c*/ 	.word	0xfffffffe
	.align		4
        /*0010*/ 	.word	0x00000000
	.align		4
        /*0014*/ 	.word	0xfffffffd
	.align		4
        /*0018*/ 	.word	0x00000000
	.align		4
        /*001c*/ 	.word	0xfffffffc


//--------------------- .nv.constant4             --------------------------
	.section	.nv.constant4,"a",@progbits
	.align	8
	.align		8
.nv.constant4:
        /*0000*/ 	.dword	_$_str
	.align		8
        /*0008*/ 	.dword	_$_str_$_2


//--------------------- .text.triton_poi_fused__native_batch_norm_legit_no_training_constant_pad_nd_relu_7 --------------------------
	.section	.text.triton_poi_fused__native_batch_norm_legit_no_training_constant_pad_nd_relu_7,"ax",@progbits
	.align	128
        .global         triton_poi_fused__native_batch_norm_legit_no_training_constant_pad_nd_relu_7
        .type           triton_poi_fused__native_batch_norm_legit_no_training_constant_pad_nd_relu_7,@function
        .size           triton_poi_fused__native_batch_norm_legit_no_training_constant_pad_nd_relu_7,(.L_x_1 - triton_poi_fused__native_batch_norm_legit_no_training_constant_pad_nd_relu_7)
        .other          triton_poi_fused__native_batch_norm_legit_no_training_constant_pad_nd_relu_7,@"STO_CUDA_ENTRY STV_DEFAULT"
triton_poi_fused__native_batch_norm_legit_no_training_constant_pad_nd_relu_7:
.text.triton_poi_fused__native_batch_norm_legit_no_training_constant_pad_nd_relu_7:
[----:B------:R-:W0:Y:S01]  /*0000*/  LDC R1, c[0x0][0x28] ;  /* 0x00000a00ff017b82 */ /* 0x000e220000000800 */
[----:B------:R-:W1:Y:S01]  /*0010*/  S2R R0, SR_TID.X ;  /* 0x0000000000007919 */ /* 0x000e620000002100 */
[----:B------:R-:W-:-:S06]  /*0020*/  ULDC.64 UR4, c[0x0][0x208] ;  /* 0x0000820000047ab9 */ /* 0x000fcc0000000a00 */
[----:B------:R-:W2:Y:S01]  /*0030*/  LDC.64 R8, c[0x0][0x218] ;  /* 0x00008600ff087b82 */ /* 0x000ea20000000a00 */
[----:B------:R-:W-:Y:S01]  /*0040*/  ULDC.64 UR6, c[0x0][0x210] ;  /* 0x0000840000067ab9 */ /* 0x000fe20000000a00 */
[----:B------:R-:W3:Y:S01]  /*0050*/  S2R R3, SR_CTAID.X ;  /* 0x0000000000037919 */ /* 0x000ee20000002500 */
[----:B-1----:R-:W-:-:S05]  /*0060*/  LOP3.LUT R0, R0, 0x7f, RZ, 0xc0, !PT ;  /* 0x0000007f00007812 */ /* 0x002fca00078ec0ff */
[----:B---3--:R-:W-:-:S04]  /*0070*/  IMAD R0, R3, 0x80, R0 ;  /* 0x0000008003007824 */ /* 0x008fc800078e0200 */
[----:B------:R-:W-:-:S04]  /*0080*/  IMAD.HI R2, R0, 0x55555556, RZ ;  /* 0x5555555600027827 */ /* 0x000fc800078e02ff */
[----:B------:R-:W-:Y:S01]  /*0090*/  IMAD.HI R6, R0, 0x38e38e39, RZ ;  /* 0x38e38e3900067827 */ /* 0x000fe200078e02ff */
[----:B------:R-:W-:-:S04]  /*00a0*/  LEA.HI R5, R2, R2, RZ, 0x1 ;  /* 0x0000000202057211 */ /* 0x000fc800078f08ff */
[----:B------:R-:W-:Y:S01]  /*00b0*/  SHF.R.S32.HI R7, RZ, 0x1, R6 ;  /* 0x00000001ff077819 */ /* 0x000fe20000011406 */
[----:B------:R-:W-:-:S03]  /*00c0*/  IMAD.HI R2, R5, 0x55555556, RZ ;  /* 0x5555555605027827 */ /* 0x000fc600078e02ff */
[----:B------:R-:W-:Y:S01]  /*00d0*/  LEA.HI R14, R6, R7, RZ, 0x1 ;  /* 0x00000007060e7211 */ /* 0x000fe200078f08ff */
[----:B------:R-:W-:Y:S01]  /*00e0*/  IMAD R13, R5, -0x3, R0 ;  /* 0xfffffffd050d7824 */ /* 0x000fe200078e0200 */
[----:B------:R-:W-:Y:S01]  /*00f0*/  LEA.HI R4, R2, R2, RZ, 0x1 ;  /* 0x0000000202047211 */ /* 0x000fe200078f08ff */
[----:B------:R-:W-:Y:S01]  /*0100*/  IMAD.MOV.U32 R6, RZ, RZ, RZ ;  /* 0x000000ffff067224 */ /* 0x000fe200078e00ff */
[----:B------:R-:W1:Y:S03]  /*0110*/  LDC.64 R2, c[0x0][0x220] ;  /* 0x00008800ff027b82 */ /* 0x000e660000000a00 */
[----:B------:R-:W-:Y:S01]  /*0120*/  IMAD R12, R4, -0x3, R5 ;  /* 0xfffffffd040c7824 */ /* 0x000fe200078e0205 */
[----:B------:R-:W-:-:S04]  /*0130*/  SHF.R.S32.HI R5, RZ, 0x1f, R14 ;  /* 0x0000001fff057819 */ /* 0x000fc8000001140e */
[----:B------:R-:W-:Y:S02]  /*0140*/  VIMNMX R4, R12, R13, PT ;  /* 0x0000000d0c047248 */ /* 0x000fe40003fe0100 */
[----:B------:R-:W-:Y:S02]  /*0150*/  LEA.HI R5, R5, R14, RZ, 0x2 ;  /* 0x0000000e05057211 */ /* 0x000fe400078f10ff */
[----:B------:R-:W-:Y:S02]  /*0160*/  ISETP.GT.AND P0, PT, R4, RZ, PT ;  /* 0x000000ff0400720c */ /* 0x000fe40003f04270 */
[----:B------:R-:W-:Y:S02]  /*0170*/  LOP3.LUT R5, R5, 0xfffffffc, RZ, 0xc0, !PT ;  /* 0xfffffffc05057812 */ /* 0x000fe400078ec0ff */
[----:B------:R-:W-:-:S03]  /*0180*/  ISETP.LT.AND P1, PT, R0, 0x90, P0 ;  /* 0x000000900000780c */ /* 0x000fc60000721270 */
[----:B------:R-:W-:Y:S02]  /*0190*/  IMAD.IADD R7, R14, 0x1, -R5 ;  /* 0x000000010e077824 */ /* 0x000fe400078e0a05 */
[----:B------:R-:W3:Y:S02]  /*01a0*/  LDC.64 R4, c[0x0][0x228] ;  /* 0x00008a00ff047b82 */ /* 0x000ee40000000a00 */
[----:B-1----:R-:W-:-:S06]  /*01b0*/  IMAD.WIDE R10, R7, 0x4, R2 ;  /* 0x00000004070a7825 */ /* 0x002fcc00078e0202 */
[----:B------:R1:W4:Y:S01]  /*01c0*/  @P1 LDG.E.EL R6, desc[UR4][R10.64] ;  /* 0x000000040a061981 */ /* 0x000322000c2e1900 */
[----:B------:R-:W5:Y:S01]  /*01d0*/  LDC.64 R2, c[0x0][0x230] ;  /* 0x00008c00ff027b82 */ /* 0x000f620000000a00 */
[----:B------:R-:W-:Y:S01]  /*01e0*/  IMAD.SHL.U32 R14, R14, 0x4, RZ ;  /* 0x000000040e0e7824 */ /* 0x000fe200078e00ff */
[----:B------:R-:W-:Y:S01]  /*01f0*/  SHF.R.S32.HI R15, RZ, 0x1f, R13 ;  /* 0x0000001fff0f7819 */ /* 0x000fe2000001140d */
[----:B------:R-:W-:Y:S02]  /*0200*/  IMAD.SHL.U32 R12, R12, 0x2, RZ ;  /* 0x000000020c0c7824 */ /* 0x000fe400078e00ff */
[----:B--2---:R-:W-:-:S03]  /*0210*/  IMAD.WIDE R8, R7, 0x4, R8 ;  /* 0x0000000407087825 */ /* 0x004fc600078e0208 */
[--C-:B------:R-:W-:Y:S02]  /*0220*/  IADD3 R16, P2, P3, R12, R13, R14.reuse ;  /* 0x0000000d0c107210 */ /* 0x100fe40007b5e00e */
[----:B------:R-:W-:Y:S02]  /*0230*/  SHF.R.S32.HI R13, RZ, 0x1f, R14 ;  /* 0x0000001fff0d7819 */ /* 0x000fe4000001140e */
[----:B------:R-:W-:-:S04]  /*0240*/  SHF.R.S32.HI R12, RZ, 0x1f, R12 ;  /* 0x0000001fff0c7819 */ /* 0x000fc8000001140c */
[----:B------:R-:W-:Y:S02]  /*0250*/  IADD3.X R15, R12, R15, R13, P2, P3 ;  /* 0x0000000f0c0f7210 */ /* 0x000fe400017e640d */
[----:B------:R-:W-:Y:S02]  /*0260*/  CS2R R12, SRZ ;  /* 0x00000000000c7805 */ /* 0x000fe4000001ff00 */
[----:B-1----:R-:W-:-:S04]  /*0270*/  LEA R10, P2, R16, UR6, 0x2 ;  /* 0x00000006100a7c11 */ /* 0x002fc8000f8410ff */
[----:B------:R-:W-:Y:S01]  /*0280*/  LEA.HI.X R11, R16, UR7, R15, 0x2, P2 ;  /* 0x00000007100b7c11 */ /* 0x000fe200090f140f */
[----:B------:R1:W2:Y:S01]  /*0290*/  @P1 LDG.E.EL R13, desc[UR4][R8.64] ;  /* 0x00000004080d1981 */ /* 0x0002a2000c2e1900 */
[----:B------:R-:W-:-:S03]  /*02a0*/  CS2R R14, SRZ ;  /* 0x00000000000e7805 */ /* 0x000fc6000001ff00 */
[----:B------:R-:W2:Y:S01]  /*02b0*/  @P1 LDG.E R12, desc[UR4][R10.64+-0xc] ;  /* 0xfffff4040a0c1981 */ /* 0x000ea2000c1e1900 */
[----:B---3--:R-:W-:-:S04]  /*02c0*/  IMAD.WIDE R4, R7, 0x4, R4 ;  /* 0x0000000407047825 */ /* 0x008fc800078e0204 */
[----:B-----5:R-:W-:Y:S01]  /*02d0*/  IMAD.WIDE R2, R7, 0x4, R2 ;  /* 0x0000000407027825 */ /* 0x020fe200078e0202 */
[----:B------:R-:W3:Y:S04]  /*02e0*/  @P1 LDG.E.EL R14, desc[UR4][R4.64] ;  /* 0x00000004040e1981 */ /* 0x000ee8000c2e1900 */
[----:B------:R5:W3:Y:S01]  /*02f0*/  @P1 LDG.E.EL R15, desc[UR4][R2.64] ;  /* 0x00000004020f1981 */ /* 0x000ae2000c2e1900 */
[----:B-1----:R-:W-:Y:S01]  /*0300*/  IMAD.MOV.U32 R8, RZ, RZ, 0x3e800000 ;  /* 0x3e800000ff087424 */ /* 0x002fe200078e00ff */
[----:B0----5:R-:W0:Y:S02]  /*0310*/  LDC.64 R2, c[0x0][0x238] ;  /* 0x00008e00ff027b82 */ /* 0x021e240000000a00 */
[----:B0-----:R-:W-:Y:S01]  /*0320*/  IMAD.WIDE R2, R0, 0x4, R2 ;  /* 0x0000000400027825 */ /* 0x001fe200078e0202 */
[----:B----4-:R-:W-:-:S05]  /*0330*/  SEL R6, R6, RZ, P1 ;  /* 0x000000ff06067207 */ /* 0x010fca0000800000 */
[----:B------:R-:W-:-:S04]  /*0340*/  FADD R6, R6, 0.0010000000474974513054 ;  /* 0x3a83126f06067421 */ /* 0x000fc80000000000 */
[----:B------:R-:W0:Y:S02]  /*0350*/  MUFU.SQRT R7, R6 ;  /* 0x0000000600077308 */ /* 0x000e240000002000 */
[C---:B0-----:R-:W-:Y:S02]  /*0360*/  FSETP.GT.AND P2, PT, R7.reuse, 8.50705917302346158658e+37, PT ;  /* 0x7e8000000700780b */ /* 0x041fe40003f44000 */
[----:B------:R-:W-:Y:S02]  /*0370*/  FSETP.GEU.AND P3, PT, R7, 1.175494350822287508e-38, PT ;  /* 0x008000000700780b */ /* 0x000fe40003f6e000 */
[----:B------:R-:W-:Y:S02]  /*0380*/  FSEL R4, R8, 1, P2 ;  /* 0x3f80000008047808 */ /* 0x000fe40001000000 */
[----:B--2---:R-:W-:Y:S02]  /*0390*/  SEL R13, R13, RZ, P1 ;  /* 0x000000ff0d0d7207 */ /* 0x004fe40000800000 */
[----:B------:R-:W-:-:S02]  /*03a0*/  SEL R12, R12, RZ, P1 ;  /* 0x000000ff0c0c7207 */ /* 0x000fc40000800000 */
[----:B---3--:R-:W-:-:S03]  /*03b0*/  SEL R14, R14, RZ, P1 ;  /* 0x000000ff0e0e7207 */ /* 0x008fc60000800000 */
[----:B------:R-:W-:Y:S01]  /*03c0*/  @P2 FMUL R7, R7, 0.25 ;  /* 0x3e80000007072820 */ /* 0x000fe20000400000 */
[----:B------:R-:W-:Y:S01]  /*03d0*/  SEL R15, R15, RZ, P1 ;  /* 0x000000ff0f0f7207 */ /* 0x000fe20000800000 */
[----:B------:R-:W-:Y:S01]  /*03e0*/  @!P3 FMUL R4, R4, 16777216 ;  /* 0x4b8000000404b820 */ /* 0x000fe20000400000 */
[----:B------:R-:W-:Y:S01]  /*03f0*/  ISETP.GE.AND P2, PT, R0, 0x90, PT ;  /* 0x000000900000780c */ /* 0x000fe20003f46270 */
[----:B------:R-:W-:-:S06]  /*0400*/  @!P3 FMUL R7, R7, 16777216 ;  /* 0x4b8000000707b820 */ /* 0x000fcc0000400000 */
[----:B------:R-:W0:Y:S02]  /*0410*/  MUFU.RCP R7, R7 ;  /* 0x0000000700077308 */ /* 0x000e240000001000 */
[----:B0-----:R-:W-:Y:S01]  /*0420*/  FMUL R5, R7, R4 ;  /* 0x0000000407057220 */ /* 0x001fe20000400000 */
[----:B------:R-:W-:-:S04]  /*0430*/  FADD R4, R12, -R13 ;  /* 0x8000000d0c047221 */ /* 0x000fc80000000000 */
[----:B------:R-:W-:-:S04]  /*0440*/  FMUL R4, R4, R5 ;  /* 0x0000000504047220 */ /* 0x000fc80000400000 */
[----:B------:R-:W-:-:S05]  /*0450*/  FFMA R15, R4, R14, R15 ;  /* 0x0000000e040f7223 */ /* 0x000fca000000000f */
[----:B------:R-:W-:-:S04]  /*0460*/  FSETP.GEU.AND P1, PT, R15, RZ, PT ;  /* 0x000000ff0f00720b */ /* 0x000fc80003f2e000 */
[----:B------:R-:W-:-:S04]  /*0470*/  FSEL R15, R15, RZ, P1 ;  /* 0x000000ff0f0f7208 */ /* 0x000fc80000800000 */
[----:B------:R-:W-:Y:S01]  /*0480*/  SEL R15, R15, RZ, P0 ;  /* 0x000000ff0f0f7207 */ /* 0x000fe20000000000 */
[----:B------:R-:W-:Y:S06]  /*0490*/  @P2 EXIT ;  /* 0x000000000000294d */ /* 0x000fec0003800000 */
[----:B------:R-:W-:Y:S01]  /*04a0*/  STG.E desc[UR4][R2.64], R15 ;  /* 0x0000000f02007986 */ /* 0x000fe2000c101904 */
[----:B------:R-:W-:Y:S05]  /*04b0*/  EXIT ;  /* 0x000000000000794d */ /* 0x000fea0003800000 */
.L_x_0:
[----:B------:R-:W-:-:S00]  /*04c0*/  BRA `(.L_x_0) ;  /* 0xfffffffc00fc7947 */ /* 0x000fc0000383ffff */
[----:B------:R-:W-:-:S00]  /*04d0*/  NOP ;  /* 0x0000000000007918 */ /* 0x000fc00000000000 */
        /* <DEDUP_REMOVED lines=10> */
.L_x_1:


//--------------------- .nv.global.init           --------------------------
	.section	.nv.global.init,"aw",@progbits
.nv.global.init:
	.type		_$_str,@object
	.size		_$_str,(_$_str_$_2 - _$_str)
_$_str:
        /*0000*/ 	.byte	0x5f, 0x5f, 0x43, 0x55, 0x44, 0x41, 0x5f, 0x46, 0x54, 0x5a, 0x00
	.type		_$_str_$_2,@object
	.size		_$_str_$_2,(.L_1 - _$_str_$_2)
_$_str_$_2:
        /*000b*/ 	.byte	0x5f, 0x5f, 0x43, 0x55, 0x44, 0x41, 0x5f, 0x50, 0x52, 0x45, 0x43, 0x5f, 0x53, 0x51, 0x52, 0x54
        /*001b*/ 	.byte	0x00
.L_1:


//--------------------- .nv.constant0.triton_poi_fused__native_batch_norm_legit_no_training_constant_pad_nd_relu_7 --------------------------
	.section	.nv.constant0.triton_poi_fused__native_batch_norm_legit_no_training_constant_pad_nd_relu_7,"a",@progbits
	.sectionflags	@""
	.align	4
.nv.constant0.triton_poi_fused__native_batch_norm_legit_no_training_constant_pad_nd_relu_7:
	.zero		580
